//
// Generated by NVIDIA NVVM Compiler
//
// Compiler Build ID: CL-36424714
// Cuda compilation tools, release 13.0, V13.0.88
// Based on NVVM 20.0.0
//

.version 9.0
.target sm_100
.address_size 64

	// .globl	_Z6vecafsPfS_S_i
.extern .func  (.param .b32 func_retval0) vprintf
(
	.param .b64 vprintf_param_0,
	.param .b64 vprintf_param_1
)
;
.global .align 1 .b8 $str[52] = {66, 108, 111, 99, 107, 32, 73, 68, 58, 32, 37, 100, 44, 32, 66, 108, 111, 99, 107, 32, 68, 73, 77, 58, 32, 37, 100, 44, 32, 84, 104, 114, 101, 97, 100, 32, 73, 68, 58, 32, 37, 100, 44, 32, 73, 68, 58, 32, 37, 100, 10};
.global .align 1 .b8 $str$1[26] = {68, 97, 115, 32, 104, 105, 101, 114, 32, 108, 97, 117, 102, 116, 32, 112, 97, 114, 97, 108, 108, 101, 108, 46, 10};

.visible .entry _Z6vecafsPfS_S_i(
	.param .u64 .ptr .align 1 _Z6vecafsPfS_S_i_param_0,
	.param .u64 .ptr .align 1 _Z6vecafsPfS_S_i_param_1,
	.param .u64 .ptr .align 1 _Z6vecafsPfS_S_i_param_2,
	.param .u32 _Z6vecafsPfS_S_i_param_3
)
{
	.reg .pred 	%p<2>;
	.reg .b32 	%r<8>;
	.reg .b32 	%f<6>;
	.reg .b64 	%rd<11>;

	ld.param.u64 	%rd1, [_Z6vecafsPfS_S_i_param_0];
	ld.param.u64 	%rd2, [_Z6vecafsPfS_S_i_param_1];
	ld.param.u64 	%rd3, [_Z6vecafsPfS_S_i_param_2];
	ld.param.u32 	%r2, [_Z6vecafsPfS_S_i_param_3];
	mov.u32 	%r3, %ctaid.x;
	mov.u32 	%r4, %tid.x;
	add.s32 	%r1, %r3, %r4;
	setp.ge.s32 	%p1, %r1, %r2;
	@%p1 bra 	$L__BB0_2;
	cvta.to.global.u64 	%rd4, %rd1;
	cvta.to.global.u64 	%rd5, %rd2;
	cvta.to.global.u64 	%rd6, %rd3;
	mul.wide.s32 	%rd7, %r1, 4;
	add.s64 	%rd8, %rd4, %rd7;
	ld.global.f32 	%f1, [%rd8];
	and.b32  	%r5, %r1, 1;
	neg.s32 	%r6, %r5;
	or.b32  	%r7, %r6, 1;
	cvt.rn.f32.s32 	%f2, %r7;
	add.s64 	%rd9, %rd5, %rd7;
	ld.global.f32 	%f3, [%rd9];
	mul.f32 	%f4, %f3, %f2;
	sub.f32 	%f5, %f1, %f4;
	add.s64 	%rd10, %rd6, %rd7;
	st.global.f32 	[%rd10], %f5;
$L__BB0_2:
	ret;

}
	// .globl	_Z23kernelOddEvenProjectionv
.visible .entry _Z23kernelOddEvenProjectionv()
{
	.local .align 16 .b8 	__local_depot1[16];
	.reg .b64 	%SP;
	.reg .b64 	%SPL;
	.reg .pred 	%p<2>;
	.reg .b32 	%r<12>;
	.reg .b64 	%rd<5>;

	mov.u64 	%SPL, __local_depot1;
	cvta.local.u64 	%SP, %SPL;
	add.u64 	%rd1, %SP, 0;
	add.u64 	%rd2, %SPL, 0;
	mov.u32 	%r1, %ctaid.x;
	mov.u32 	%r2, %ntid.x;
	mov.u32 	%r3, %tid.x;
	shl.b32 	%r4, %r3, 1;
	mad.lo.s32 	%r5, %r1, %r2, %r4;
	sub.s32 	%r6, 1, %r2;
	and.b32  	%r7, %r1, 1;
	setp.eq.b32 	%p1, %r7, 1;
	selp.b32 	%r8, %r6, 0, %p1;
	add.s32 	%r9, %r5, %r8;
	st.local.v4.u32 	[%rd2], {%r1, %r2, %r3, %r9};
	mov.u64 	%rd3, $str;
	cvta.global.u64 	%rd4, %rd3;
	{ // callseq 0, 0
	.param .b64 param0;
	st.param.b64 	[param0], %rd4;
	.param .b64 param1;
	st.param.b64 	[param1], %rd1;
	.param .b32 retval0;
	call.uni (retval0), 
	vprintf, 
	(
	param0, 
	param1
	);
	ld.param.b32 	%r10, [retval0];
	} // callseq 0
	ret;

}
	// .globl	_Z13firstParallelv
.visible .entry _Z13firstParallelv()
{
	.reg .b32 	%r<3>;
	.reg .b64 	%rd<3>;

	mov.u64 	%rd1, $str$1;
	cvta.global.u64 	%rd2, %rd1;
	{ // callseq 1, 0
	.param .b64 param0;
	st.param.b64 	[param0], %rd2;
	.param .b64 param1;
	st.param.b64 	[param1], 0;
	.param .b32 retval0;
	call.uni (retval0), 
	vprintf, 
	(
	param0, 
	param1
	);
	ld.param.b32 	%r1, [retval0];
	} // callseq 1
	ret;

}


// ===== COMPILED SASS (sm_100) =====

	.target	sm_100

	.elftype	@"ET_EXEC"


//--------------------- .note.nv.tkinfo           --------------------------
	.section	.note.nv.tkinfo,"",@"SHT_NOTE"
	.sectionflags	@"SHF_NOTE_NV_TKINFO"
	.tkinfo
        /*0018*/ 	.word	0x00000002
        /*0030*/ 	.string	""
        /*0030*/ 	.string	"ptxas"
        /*0030*/ 	.string	"Cuda compilation tools, release 13.0, V13.0.88"
        /*0030*/ 	.string	"Build cuda_13.0.r13.0/compiler.36424714_0"
        /*0030*/ 	.string	"-arch sm_100 -m 64 "



//--------------------- .note.nv.cuinfo           --------------------------
	.section	.note.nv.cuinfo,"",@"SHT_NOTE"
	.sectionflags	@"SHF_NOTE_NV_CUINFO"
        /*0018*/ 	.short	0x0002
        /*001a*/ 	.short	0x0064
        /*001c*/ 	.short	0x0082
	.zero		2


//--------------------- .nv.info                  --------------------------
	.section	.nv.info,"",@"SHT_CUDA_INFO"
	.align	4


	//----- nvinfo : EIATTR_REGCOUNT
	.align		4
        /*0000*/ 	.byte	0x04, 0x2f
        /*0002*/ 	.short	(.L_3 - .L_2)
	.align		4
.L_2:
        /*0004*/ 	.word	index@(_Z6vecafsPfS_S_i)
        /*0008*/ 	.word	0x0000000e


	//----- nvinfo : EIATTR_FRAME_SIZE
	.align		4
.L_3:
        /*000c*/ 	.byte	0x04, 0x11
        /*000e*/ 	.short	(.L_5 - .L_4)
	.align		4
.L_4:
        /*0010*/ 	.word	index@(_Z6vecafsPfS_S_i)
        /*0014*/ 	.word	0x00000000


	//----- nvinfo : EIATTR_REGCOUNT
	.align		4
.L_5:
        /*0018*/ 	.byte	0x04, 0x2f
        /*001a*/ 	.short	(.L_7 - .L_6)
	.align		4
.L_6:
        /*001c*/ 	.word	index@(_Z23kernelOddEvenProjectionv)
        /*0020*/ 	.word	0x00000018


	//----- nvinfo : EIATTR_FRAME_SIZE
	.align		4
.L_7:
        /*0024*/ 	.byte	0x04, 0x11
        /*0026*/ 	.short	(.L_9 - .L_8)
	.align		4
.L_8:
        /*0028*/ 	.word	index@(_Z23kernelOddEvenProjectionv)
        /*002c*/ 	.word	0x00000010


	//----- nvinfo : EIATTR_REGCOUNT
	.align		4
.L_9:
        /*0030*/ 	.byte	0x04, 0x2f
        /*0032*/ 	.short	(.L_11 - .L_10)
	.align		4
.L_10:
        /*0034*/ 	.word	index@(_Z13firstParallelv)
        /*0038*/ 	.word	0x00000018


	//----- nvinfo : EIATTR_FRAME_SIZE
	.align		4
.L_11:
        /*003c*/ 	.byte	0x04, 0x11
        /*003e*/ 	.short	(.L_13 - .L_12)
	.align		4
.L_12:
        /*0040*/ 	.word	index@(_Z13firstParallelv)
        /*0044*/ 	.word	0x00000000


	//----- nvinfo : EIATTR_MIN_STACK_SIZE
	.align		4
.L_13:
        /*0048*/ 	.byte	0x04, 0x12
        /*004a*/ 	.short	(.L_15 - .L_14)
	.align		4
.L_14:
        /*004c*/ 	.word	index@(_Z13firstParallelv)
        /*0050*/ 	.word	0x00000000


	//----- nvinfo : EIATTR_MIN_STACK_SIZE
	.align		4
.L_15:
        /*0054*/ 	.byte	0x04, 0x12
        /*0056*/ 	.short	(.L_17 - .L_16)
	.align		4
.L_16:
        /*0058*/ 	.word	index@(_Z23kernelOddEvenProjectionv)
        /*005c*/ 	.word	0x00000010


	//----- nvinfo : EIATTR_MIN_STACK_SIZE
	.align		4
.L_17:
        /*0060*/ 	.byte	0x04, 0x12
        /*0062*/ 	.short	(.L_19 - .L_18)
	.align		4
.L_18:
        /*0064*/ 	.word	index@(_Z6vecafsPfS_S_i)
        /*0068*/ 	.word	0x00000000
.L_19:


//--------------------- .nv.compat                --------------------------
	.section	.nv.compat,"",@"SHT_CUDA_COMPAT_INFO"
	.align	4
        /*0000*/ 	.byte	0x02, 0x09, 0x00, 0x00, 0x02, 0x02, 0x01, 0x00, 0x02, 0x05, 0x05, 0x00, 0x03, 0x07, 0x01, 0x01
        /*0010*/ 	.byte	0x02, 0x03, 0x00, 0x00, 0x02, 0x06, 0x01, 0x00, 0x04, 0x0b, 0x08, 0x00, 0x09, 0x00, 0x00, 0x00
        /*0020*/ 	.byte	0x00, 0x00, 0x00, 0x00


//--------------------- .nv.info._Z13firstParallelv --------------------------
	.section	.nv.info._Z13firstParallelv,"",@"SHT_CUDA_INFO"
	.sectionflags	@""
	.align	4


	//----- nvinfo : EIATTR_CUDA_API_VERSION
	.align		4
        /*0000*/ 	.byte	0x04, 0x37
        /*0002*/ 	.short	(.L_21 - .L_20)
.L_20:
        /*0004*/ 	.word	0x00000082


	//----- nvinfo : EIATTR_SPARSE_MMA_MASK
	.align		4
.L_21:
        /*0008*/ 	.byte	0x03, 0x50
        /*000a*/ 	.short	0x0000


	//----- nvinfo : EIATTR_MAXREG_COUNT
	.align		4
        /*000c*/ 	.byte	0x03, 0x1b
        /*000e*/ 	.short	0x00ff


	//----- nvinfo : EIATTR_EXTERNS
	.align		4
        /*0010*/ 	.byte	0x04, 0x0f
        /*0012*/ 	.short	(.L_23 - .L_22)


	//   ....[0]....
	.align		4
.L_22:
        /*0014*/ 	.word	index@(vprintf)


	//----- nvinfo : EIATTR_MERCURY_ISA_VERSION
	.align		4
.L_23:
        /*0018*/ 	.byte	0x03, 0x5f
        /*001a*/ 	.short	0x0101


	//----- nvinfo : EIATTR_VRC_CTA_INIT_COUNT
	.align		4
        /*001c*/ 	.byte	0x02, 0x4a
	.zero		1
	.zero		1


	//----- nvinfo : EIATTR_SYSCALL_OFFSETS
	.align		4
        /*0020*/ 	.byte	0x04, 0x46
        /*0022*/ 	.short	(.L_25 - .L_24)


	//   ....[0]....
.L_24:
        /*0024*/ 	.word	0x00000080


	//----- nvinfo : EIATTR_EXIT_INSTR_OFFSETS
	.align		4
.L_25:
        /*0028*/ 	.byte	0x04, 0x1c
        /*002a*/ 	.short	(.L_27 - .L_26)


	//   ....[0]....
.L_26:
        /*002c*/ 	.word	0x00000090


	//----- nvinfo : EIATTR_SW_WAR
	.align		4
.L_27:
        /*0030*/ 	.byte	0x04, 0x36
        /*0032*/ 	.short	(.L_29 - .L_28)
.L_28:
        /*0034*/ 	.word	0x00000008
.L_29:


//--------------------- .nv.info._Z23kernelOddEvenProjectionv --------------------------
	.section	.nv.info._Z23kernelOddEvenProjectionv,"",@"SHT_CUDA_INFO"
	.sectionflags	@""
	.align	4


	//----- nvinfo : EIATTR_CUDA_API_VERSION
	.align		4
        /*0000*/ 	.byte	0x04, 0x37
        /*0002*/ 	.short	(.L_31 - .L_30)
.L_30:
        /*0004*/ 	.word	0x00000082


	//----- nvinfo : EIATTR_SPARSE_MMA_MASK
	.align		4
.L_31:
        /*0008*/ 	.byte	0x03, 0x50
        /*000a*/ 	.short	0x0000


	//----- nvinfo : EIATTR_MAXREG_COUNT
	.align		4
        /*000c*/ 	.byte	0x03, 0x1b
        /*000e*/ 	.short	0x00ff


	//----- nvinfo : EIATTR_EXTERNS
	.align		4
        /*0010*/ 	.byte	0x04, 0x0f
        /*0012*/ 	.short	(.L_33 - .L_32)


	//   ....[0]....
	.align		4
.L_32:
        /*0014*/ 	.word	index@(vprintf)


	//----- nvinfo : EIATTR_MERCURY_ISA_VERSION
	.align		4
.L_33:
        /*0018*/ 	.byte	0x03, 0x5f
        /*001a*/ 	.short	0x0101


	//----- nvinfo : EIATTR_VRC_CTA_INIT_COUNT
	.align		4
        /*001c*/ 	.byte	0x02, 0x4a
	.zero		1
	.zero		1


	//----- nvinfo : EIATTR_SYSCALL_OFFSETS
	.align		4
        /*0020*/ 	.byte	0x04, 0x46
        /*0022*/ 	.short	(.L_35 - .L_34)


	//   ....[0]....
.L_34:
        /*0024*/ 	.word	0x00000170


	//----- nvinfo : EIATTR_EXIT_INSTR_OFFSETS
	.align		4
.L_35:
        /*0028*/ 	.byte	0x04, 0x1c
        /*002a*/ 	.short	(.L_37 - .L_36)


	//   ....[0]....
.L_36:
        /*002c*/ 	.word	0x00000180


	//----- nvinfo : EIATTR_SW_WAR
	.align		4
.L_37:
        /*0030*/ 	.byte	0x04, 0x36
        /*0032*/ 	.short	(.L_39 - .L_38)
.L_38:
        /*0034*/ 	.word	0x00000008
.L_39:


//--------------------- .nv.info._Z6vecafsPfS_S_i --------------------------
	.section	.nv.info._Z6vecafsPfS_S_i,"",@"SHT_CUDA_INFO"
	.sectionflags	@""
	.align	4


	//----- nvinfo : EIATTR_CUDA_API_VERSION
	.align		4
        /*0000*/ 	.byte	0x04, 0x37
        /*0002*/ 	.short	(.L_41 - .L_40)
.L_40:
        /*0004*/ 	.word	0x00000082


	//----- nvinfo : EIATTR_KPARAM_INFO
	.align		4
.L_41:
        /*0008*/ 	.byte	0x04, 0x17
        /*000a*/ 	.short	(.L_43 - .L_42)
.L_42:
        /*000c*/ 	.word	0x00000000
        /*0010*/ 	.short	0x0003
        /*0012*/ 	.short	0x0018
        /*0014*/ 	.byte	0x00, 0xf0, 0x11, 0x00


	//----- nvinfo : EIATTR_KPARAM_INFO
	.align		4
.L_43:
        /*0018*/ 	.byte	0x04, 0x17
        /*001a*/ 	.short	(.L_45 - .L_44)
.L_44:
        /*001c*/ 	.word	0x00000000
        /*0020*/ 	.short	0x0002
        /*0022*/ 	.short	0x0010
        /*0024*/ 	.byte	0x00, 0xf5, 0x21, 0x00


	//----- nvinfo : EIATTR_KPARAM_INFO
	.align		4
.L_45:
        /*0028*/ 	.byte	0x04, 0x17
        /*002a*/ 	.short	(.L_47 - .L_46)
.L_46:
        /*002c*/ 	.word	0x00000000
        /*0030*/ 	.short	0x0001
        /*0032*/ 	.short	0x0008
        /*0034*/ 	.byte	0x00, 0xf5, 0x21, 0x00


	//----- nvinfo : EIATTR_KPARAM_INFO
	.align		4
.L_47:
        /*0038*/ 	.byte	0x04, 0x17
        /*003a*/ 	.short	(.L_49 - .L_48)
.L_48:
        /*003c*/ 	.word	0x00000000
        /*0040*/ 	.short	0x0000
        /*0042*/ 	.short	0x0000
        /*0044*/ 	.byte	0x00, 0xf5, 0x21, 0x00


	//----- nvinfo : EIATTR_SPARSE_MMA_MASK
	.align		4
.L_49:
        /*0048*/ 	.byte	0x03, 0x50
        /*004a*/ 	.short	0x0000


	//----- nvinfo : EIATTR_MAXREG_COUNT
	.align		4
        /*004c*/ 	.byte	0x03, 0x1b
        /*004e*/ 	.short	0x00ff


	//----- nvinfo : EIATTR_MERCURY_ISA_VERSION
	.align		4
        /*0050*/ 	.byte	0x03, 0x5f
        /*0052*/ 	.short	0x0101


	//----- nvinfo : EIATTR_VRC_CTA_INIT_COUNT
	.align		4
        /*0054*/ 	.byte	0x02, 0x4a
	.zero		1
	.zero		1


	//----- nvinfo : EIATTR_EXIT_INSTR_OFFSETS
	.align		4
        /*0058*/ 	.byte	0x04, 0x1c
        /*005a*/ 	.short	(.L_51 - .L_50)


	//   ....[0]....
.L_50:
        /*005c*/ 	.word	0x00000060


	//   ....[1]....
        /*0060*/ 	.word	0x00000160


	//----- nvinfo : EIATTR_CBANK_PARAM_SIZE
	.align		4
.L_51:
        /*0064*/ 	.byte	0x03, 0x19
        /*0066*/ 	.short	0x001c


	//----- nvinfo : EIATTR_PARAM_CBANK
	.align		4
        /*0068*/ 	.byte	0x04, 0x0a
        /*006a*/ 	.short	(.L_53 - .L_52)
	.align		4
.L_52:
        /*006c*/ 	.word	index@(.nv.constant0._Z6vecafsPfS_S_i)
        /*0070*/ 	.short	0x0380
        /*0072*/ 	.short	0x001c


	//----- nvinfo : EIATTR_SW_WAR
	.align		4
.L_53:
        /*0074*/ 	.byte	0x04, 0x36
        /*0076*/ 	.short	(.L_55 - .L_54)
.L_54:
        /*0078*/ 	.word	0x00000008
.L_55:


//--------------------- .nv.callgraph             --------------------------
	.section	.nv.callgraph,"",@"SHT_CUDA_CALLGRAPH"
	.align	4
	.sectionentsize	8
	.align		4
        /*0000*/ 	.word	0x00000000
	.align		4
        /*0004*/ 	.word	0xffffffff
	.align		4
        /*0008*/ 	.word	index@(_Z13firstParallelv)
	.align		4
        /*000c*/ 	.word	index@(vprintf)
	.align		4
        /*0010*/ 	.word	index@(_Z23kernelOddEvenProjectionv)
	.align		4
        /*0014*/ 	.word	index@(vprintf)
	.align		4
        /*0018*/ 	.word	0x00000000
	.align		4
        /*001c*/ 	.word	0xfffffffe
	.align		4
        /*0020*/ 	.word	0x00000000
	.align		4
        /*0024*/ 	.word	0xfffffffd
	.align		4
        /*0028*/ 	.word	0x00000000
	.align		4
        /*002c*/ 	.word	0xfffffffc


//--------------------- .nv.constant4             --------------------------
	.section	.nv.constant4,"a",@progbits
	.align	8
	.align		8
.nv.constant4:
        /*0000*/ 	.dword	vprintf
	.align		8
        /*0008*/ 	.dword	$str
	.align		8
        /*0010*/ 	.dword	$str$1


//--------------------- .text._Z13firstParallelv  --------------------------
	.section	.text._Z13firstParallelv,"ax",@progbits
	.align	128
        .global         _Z13firstParallelv
        .type           _Z13firstParallelv,@function
        .size           _Z13firstParallelv,(.L_x_5 - _Z13firstParallelv)
        .other          _Z13firstParallelv,@"STO_CUDA_ENTRY STV_DEFAULT"
_Z13firstParallelv:
.text._Z13firstParallelv:
[----:B------:R-:W0:Y:S01]  /*0000*/  LDC R1, c[0x0][0x37c] ;  /* 0x0000df00ff017b82 */ /* 0x000e220000000800 */
[----:B------:R-:W-:Y:S01]  /*0010*/  MOV R0, 0x0 ;  /* 0x0000000000007802 */ /* 0x000fe20000000f00 */
[----:B------:R-:W1:Y:S01]  /*0020*/  LDCU.64 UR4, c[0x4][0x10] ;  /* 0x01000200ff0477ac */ /* 0x000e620008000a00 */
[----:B------:R-:W-:-:S05]  /*0030*/  CS2R R6, SRZ ;  /* 0x0000000000067805 */ /* 0x000fca000001ff00 */
[----:B------:R2:W3:Y:S01]  /*0040*/  LDC.64 R2, c[0x4][R0] ;  /* 0x0100000000027b82 */ /* 0x0004e20000000a00 */
[----:B-1----:R-:W-:Y:S02]  /*0050*/  IMAD.U32 R4, RZ, RZ, UR4 ;  /* 0x00000004ff047e24 */ /* 0x002fe4000f8e00ff */
[----:B--2---:R-:W-:-:S07]  /*0060*/  IMAD.U32 R5, RZ, RZ, UR5 ;  /* 0x00000005ff057e24 */ /* 0x004fce000f8e00ff */
[----:B------:R-:W-:-:S07]  /*0070*/  LEPC R20, `(.L_x_0) ;  /* 0x000000001014794e */ /* 0x000fce0000000000 */
[----:B0--3--:R-:W-:Y:S05]  /*0080*/  CALL.ABS.NOINC R2 ;  /* 0x0000000002007343 */ /* 0x009fea0003c00000 */
.L_x_0:
[----:B------:R-:W-:Y:S05]  /*0090*/  EXIT ;  /* 0x000000000000794d */ /* 0x000fea0003800000 */
.L_x_1:
[----:B------:R-:W-:-:S00]  /*00a0*/  BRA `(.L_x_1) ;  /* 0xfffffffc00fc7947 */ /* 0x000fc0000383ffff */
[----:B------:R-:W-:-:S00]  /*00b0*/  NOP ;  /* 0x0000000000007918 */ /* 0x000fc00000000000 */
        /* <DEDUP_REMOVED lines=12> */
.L_x_5:


//--------------------- .text._Z23kernelOddEvenProjectionv --------------------------
	.section	.text._Z23kernelOddEvenProjectionv,"ax",@progbits
	.align	128
        .global         _Z23kernelOddEvenProjectionv
        .type           _Z23kernelOddEvenProjectionv,@function
        .size           _Z23kernelOddEvenProjectionv,(.L_x_6 - _Z23kernelOddEvenProjectionv)
        .other          _Z23kernelOddEvenProjectionv,@"STO_CUDA_ENTRY STV_DEFAULT"
_Z23kernelOddEvenProjectionv:
.text._Z23kernelOddEvenProjectionv:
[----:B------:R-:W0:Y:S01]  /*0000*/  LDC R1, c[0x0][0x37c] ;  /* 0x0000df00ff017b82 */ /* 0x000e220000000800 */
[----:B------:R-:W1:Y:S01]  /*0010*/  S2R R8, SR_CTAID.X ;  /* 0x0000000000087919 */ /* 0x000e620000002500 */
[----:B------:R-:W2:Y:S06]  /*0020*/  LDCU UR5, c[0x0][0x2fc] ;  /* 0x00005f80ff0577ac */ /* 0x000eac0008000800 */
[----:B------:R-:W3:Y:S01]  /*0030*/  LDC R9, c[0x0][0x360] ;  /* 0x0000d800ff097b82 */ /* 0x000ee20000000800 */
[----:B0-----:R-:W-:Y:S01]  /*0040*/  VIADD R1, R1, 0xfffffff0 ;  /* 0xfffffff001017836 */ /* 0x001fe20000000000 */
[----:B------:R-:W0:Y:S01]  /*0050*/  S2R R10, SR_TID.X ;  /* 0x00000000000a7919 */ /* 0x000e220000002100 */
[----:B------:R-:W4:Y:S01]  /*0060*/  LDCU UR4, c[0x0][0x2f8] ;  /* 0x00005f00ff0477ac */ /* 0x000f220008000800 */
[----:B------:R-:W5:Y:S02]  /*0070*/  LDCU.64 UR6, c[0x4][0x8] ;  /* 0x01000100ff0677ac */ /* 0x000f640008000a00 */
[----:B-----5:R-:W-:-:S02]  /*0080*/  IMAD.U32 R4, RZ, RZ, UR6 ;  /* 0x00000006ff047e24 */ /* 0x020fc4000f8e00ff */
[----:B------:R-:W-:Y:S01]  /*0090*/  IMAD.U32 R5, RZ, RZ, UR7 ;  /* 0x00000007ff057e24 */ /* 0x000fe2000f8e00ff */
[----:B-1----:R-:W-:-:S04]  /*00a0*/  LOP3.LUT R2, R8, 0x1, RZ, 0xc0, !PT ;  /* 0x0000000108027812 */ /* 0x002fc800078ec0ff */
[----:B------:R-:W-:Y:S01]  /*00b0*/  ISETP.NE.U32.AND P0, PT, R2, 0x1, PT ;  /* 0x000000010200780c */ /* 0x000fe20003f05070 */
[----:B0-----:R-:W-:Y:S01]  /*00c0*/  IMAD.SHL.U32 R0, R10, 0x2, RZ ;  /* 0x000000020a007824 */ /* 0x001fe200078e00ff */
[----:B---3--:R-:W-:-:S03]  /*00d0*/  IADD3 R2, PT, PT, -R9, 0x1, RZ ;  /* 0x0000000109027810 */ /* 0x008fc60007ffe1ff */
[----:B------:R-:W-:Y:S01]  /*00e0*/  IMAD R0, R8, R9, R0 ;  /* 0x0000000908007224 */ /* 0x000fe200078e0200 */
[----:B------:R-:W-:Y:S02]  /*00f0*/  SEL R11, R2, RZ, !P0 ;  /* 0x000000ff020b7207 */ /* 0x000fe40004000000 */
[----:B----4-:R-:W-:-:S03]  /*0100*/  IADD3 R6, P0, PT, R1, UR4, RZ ;  /* 0x0000000401067c10 */ /* 0x010fc6000ff1e0ff */
[----:B------:R-:W-:Y:S01]  /*0110*/  IMAD.IADD R11, R0, 0x1, R11 ;  /* 0x00000001000b7824 */ /* 0x000fe200078e020b */
[----:B------:R-:W-:Y:S01]  /*0120*/  MOV R0, 0x0 ;  /* 0x0000000000007802 */ /* 0x000fe20000000f00 */
[----:B--2---:R-:W-:-:S03]  /*0130*/  IMAD.X R7, RZ, RZ, UR5, P0 ;  /* 0x00000005ff077e24 */ /* 0x004fc600080e06ff */
[----:B------:R0:W-:Y:S01]  /*0140*/  STL.128 [R1], R8 ;  /* 0x0000000801007387 */ /* 0x0001e20000100c00 */
[----:B------:R0:W1:Y:S04]  /*0150*/  LDC.64 R2, c[0x4][R0] ;  /* 0x0100000000027b82 */ /* 0x0000680000000a00 */
[----:B------:R-:W-:-:S07]  /*0160*/  LEPC R20, `(.L_x_2) ;  /* 0x000000001014794e */ /* 0x000fce0000000000 */
[----:B01----:R-:W-:Y:S05]  /*0170*/  CALL.ABS.NOINC R2 ;  /* 0x0000000002007343 */ /* 0x003fea0003c00000 */
.L_x_2:
[----:B------:R-:W-:Y:S05]  /*0180*/  EXIT ;  /* 0x000000000000794d */ /* 0x000fea0003800000 */
.L_x_3:
        /* <DEDUP_REMOVED lines=15> */
.L_x_6:


//--------------------- .text._Z6vecafsPfS_S_i    --------------------------
	.section	.text._Z6vecafsPfS_S_i,"ax",@progbits
	.align	128
        .global         _Z6vecafsPfS_S_i
        .type           _Z6vecafsPfS_S_i,@function
        .size           _Z6vecafsPfS_S_i,(.L_x_7 - _Z6vecafsPfS_S_i)
        .other          _Z6vecafsPfS_S_i,@"STO_CUDA_ENTRY STV_DEFAULT"
_Z6vecafsPfS_S_i:
.text._Z6vecafsPfS_S_i:
[----:B------:R-:W-:Y:S01]  /*0000*/  LDC R1, c[0x0][0x37c] ;  /* 0x0000df00ff017b82 */ /* 0x000fe20000000800 */
[----:B------:R-:W0:Y:S07]  /*0010*/  S2R R9, SR_TID.X ;  /* 0x0000000000097919 */ /* 0x000e2e0000002100 */
[----:B------:R-:W0:Y:S01]  /*0020*/  S2UR UR4, SR_CTAID.X ;  /* 0x00000000000479c3 */ /* 0x000e220000002500 */
[----:B------:R-:W1:Y:S01]  /*0030*/  LDCU UR5, c[0x0][0x398] ;  /* 0x00007300ff0577ac */ /* 0x000e620008000800 */
[----:B0-----:R-:W-:-:S04]  /*0040*/  IADD3 R9, PT, PT, R9, UR4, RZ ;  /* 0x0000000409097c10 */ /* 0x001fc8000fffe0ff */
[----:B-1----:R-:W-:-:S13]  /*0050*/  ISETP.GE.AND P0, PT, R9, UR5, PT ;  /* 0x0000000509007c0c */ /* 0x002fda000bf06270 */
[----:B------:R-:W-:Y:S05]  /*0060*/  @P0 EXIT ;  /* 0x000000000000094d */ /* 0x000fea0003800000 */
[----:B------:R-:W0:Y:S01]  /*0070*/  LDC.64 R2, c[0x0][0x380] ;  /* 0x0000e000ff027b82 */ /* 0x000e220000000a00 */
[----:B------:R-:W1:Y:S07]  /*0080*/  LDCU.64 UR4, c[0x0][0x358] ;  /* 0x00006b00ff0477ac */ /* 0x000e6e0008000a00 */
[----:B------:R-:W2:Y:S08]  /*0090*/  LDC.64 R4, c[0x0][0x388] ;  /* 0x0000e200ff047b82 */ /* 0x000eb00000000a00 */
[----:B------:R-:W3:Y:S01]  /*00a0*/  LDC.64 R6, c[0x0][0x390] ;  /* 0x0000e400ff067b82 */ /* 0x000ee20000000a00 */
[----:B0-----:R-:W-:-:S06]  /*00b0*/  IMAD.WIDE R2, R9, 0x4, R2 ;  /* 0x0000000409027825 */ /* 0x001fcc00078e0202 */
[----:B-1----:R-:W4:Y:S01]  /*00c0*/  LDG.E R2, desc[UR4][R2.64] ;  /* 0x0000000402027981 */ /* 0x002f22000c1e1900 */
[----:B--2---:R-:W-:-:S06]  /*00d0*/  IMAD.WIDE R4, R9, 0x4, R4 ;  /* 0x0000000409047825 */ /* 0x004fcc00078e0204 */
[----:B------:R-:W4:Y:S01]  /*00e0*/  LDG.E R4, desc[UR4][R4.64] ;  /* 0x0000000404047981 */ /* 0x000f22000c1e1900 */
[----:B------:R-:W-:-:S04]  /*00f0*/  LOP3.LUT R0, R9, 0x1, RZ, 0xc0, !PT ;  /* 0x0000000109007812 */ /* 0x000fc800078ec0ff */
[----:B------:R-:W-:-:S04]  /*0100*/  IADD3 R0, PT, PT, -R0, RZ, RZ ;  /* 0x000000ff00007210 */ /* 0x000fc80007ffe1ff */
[----:B------:R-:W-:-:S04]  /*0110*/  LOP3.LUT R0, R0, 0x1, RZ, 0xfc, !PT ;  /* 0x0000000100007812 */ /* 0x000fc800078efcff */
[----:B------:R-:W-:Y:S01]  /*0120*/  I2FP.F32.S32 R11, R0 ;  /* 0x00000000000b7245 */ /* 0x000fe20000201400 */
[----:B---3--:R-:W-:-:S04]  /*0130*/  IMAD.WIDE R6, R9, 0x4, R6 ;  /* 0x0000000409067825 */ /* 0x008fc800078e0206 */
[----:B----4-:R-:W-:-:S05]  /*0140*/  FFMA R11, R11, -R4, R2 ;  /* 0x800000040b0b7223 */ /* 0x010fca0000000002 */
[----:B------:R-:W-:Y:S01]  /*0150*/  STG.E desc[UR4][R6.64], R11 ;  /* 0x0000000b06007986 */ /* 0x000fe2000c101904 */
[----:B------:R-:W-:Y:S05]  /*0160*/  EXIT ;  /* 0x000000000000794d */ /* 0x000fea0003800000 */
.L_x_4:
        /* <DEDUP_REMOVED lines=9> */
.L_x_7:


//--------------------- .nv.global.init           --------------------------
	.section	.nv.global.init,"aw",@progbits
.nv.global.init:
	.type		$str$1,@object
	.size		$str$1,($str - $str$1)
$str$1:
        /*0000*/ 	.byte	0x44, 0x61, 0x73, 0x20, 0x68, 0x69, 0x65, 0x72, 0x20, 0x6c, 0x61, 0x75, 0x66, 0x74, 0x20, 0x70
        /*0010*/ 	.byte	0x61, 0x72, 0x61, 0x6c, 0x6c, 0x65, 0x6c, 0x2e, 0x0a, 0x00
	.type		$str,@object
	.size		$str,(.L_0 - $str)
$str:
        /*001a*/ 	.byte	0x42, 0x6c, 0x6f, 0x63, 0x6b, 0x20, 0x49, 0x44, 0x3a, 0x20, 0x25, 0x64, 0x2c, 0x20, 0x42, 0x6c
        /*002a*/ 	.byte	0x6f, 0x63, 0x6b, 0x20, 0x44, 0x49, 0x4d, 0x3a, 0x20, 0x25, 0x64, 0x2c, 0x20, 0x54, 0x68, 0x72
        /*003a*/ 	.byte	0x65, 0x61, 0x64, 0x20, 0x49, 0x44, 0x3a, 0x20, 0x25, 0x64, 0x2c, 0x20, 0x49, 0x44, 0x3a, 0x20
        /*004a*/ 	.byte	0x25, 0x64, 0x0a, 0x00
.L_0:


//--------------------- .nv.shared.reserved.0     --------------------------
	.section	.nv.shared.reserved.0,"aw",@nobits
	.weak		__nv_reservedSMEM_offset_0_alias
	.size		__nv_reservedSMEM_offset_0_alias, 0, 64
	.other		__nv_reservedSMEM_offset_0_alias,@"STO_CUDA_RESERVED_SHARED STV_DEFAULT"
__nv_reservedSMEM_offset_0_alias:
	.zero		0
	.zero		64


//--------------------- .nv.constant0._Z13firstParallelv --------------------------
	.section	.nv.constant0._Z13firstParallelv,"a",@progbits
	.sectionflags	@""
	.align	4
.nv.constant0._Z13firstParallelv:
	.zero		896


//--------------------- .nv.constant0._Z23kernelOddEvenProjectionv --------------------------
	.section	.nv.constant0._Z23kernelOddEvenProjectionv,"a",@progbits
	.sectionflags	@""
	.align	4
.nv.constant0._Z23kernelOddEvenProjectionv:
	.zero		896


//--------------------- .nv.constant0._Z6vecafsPfS_S_i --------------------------
	.section	.nv.constant0._Z6vecafsPfS_S_i,"a",@progbits
	.sectionflags	@""
	.align	4
.nv.constant0._Z6vecafsPfS_S_i:
	.zero		924


//--------------------- SYMBOLS --------------------------

	.type		.nv.reservedSmem.offset0,@object
	.size		.nv.reservedSmem.offset0,0x4
	.type		vprintf,@function
